//
// Generated by NVIDIA NVVM Compiler
//
// Compiler Build ID: CL-36424714
// Cuda compilation tools, release 13.0, V13.0.88
// Based on NVVM 20.0.0
//

.version 9.0
.target sm_100
.address_size 64

	// .globl	_Z13matrixProductPiS_S_i

.visible .entry _Z13matrixProductPiS_S_i(
	.param .u64 .ptr .align 1 _Z13matrixProductPiS_S_i_param_0,
	.param .u64 .ptr .align 1 _Z13matrixProductPiS_S_i_param_1,
	.param .u64 .ptr .align 1 _Z13matrixProductPiS_S_i_param_2,
	.param .u32 _Z13matrixProductPiS_S_i_param_3
)
{
	.reg .pred 	%p<10>;
	.reg .b32 	%r<107>;
	.reg .b64 	%rd<67>;

	ld.param.u64 	%rd14, [_Z13matrixProductPiS_S_i_param_0];
	ld.param.u64 	%rd15, [_Z13matrixProductPiS_S_i_param_1];
	ld.param.u32 	%r31, [_Z13matrixProductPiS_S_i_param_3];
	cvta.to.global.u64 	%rd1, %rd15;
	cvta.to.global.u64 	%rd2, %rd14;
	mov.u32 	%r32, %tid.y;
	mov.u32 	%r33, %ntid.y;
	mov.u32 	%r34, %ctaid.y;
	mad.lo.s32 	%r35, %r33, %r34, %r32;
	mov.u32 	%r36, %tid.x;
	mov.u32 	%r37, %ntid.x;
	mov.u32 	%r38, %ctaid.x;
	mad.lo.s32 	%r2, %r37, %r38, %r36;
	max.s32 	%r39, %r2, %r35;
	setp.ge.s32 	%p1, %r39, %r31;
	@%p1 bra 	$L__BB0_13;
	mul.lo.s32 	%r3, %r31, %r35;
	and.b32  	%r4, %r31, 7;
	setp.lt.u32 	%p2, %r31, 8;
	mov.b32 	%r101, 0;
	mov.u32 	%r106, %r101;
	@%p2 bra 	$L__BB0_4;
	and.b32  	%r101, %r31, 2147483640;
	neg.s32 	%r95, %r101;
	mul.wide.s32 	%rd16, %r31, 4;
	add.s64 	%rd3, %rd1, %rd16;
	shl.b32 	%r7, %r31, 3;
	mul.wide.s32 	%rd17, %r31, 8;
	add.s64 	%rd4, %rd1, %rd17;
	mul.wide.s32 	%rd18, %r31, 12;
	add.s64 	%rd5, %rd1, %rd18;
	mul.wide.s32 	%rd19, %r31, 16;
	add.s64 	%rd6, %rd1, %rd19;
	mul.wide.s32 	%rd20, %r31, 20;
	add.s64 	%rd7, %rd1, %rd20;
	mul.wide.s32 	%rd21, %r31, 24;
	add.s64 	%rd8, %rd1, %rd21;
	mul.wide.s32 	%rd22, %r31, 28;
	add.s64 	%rd9, %rd1, %rd22;
	mul.wide.u32 	%rd23, %r3, 4;
	add.s64 	%rd24, %rd23, %rd2;
	add.s64 	%rd66, %rd24, 16;
	mov.b32 	%r106, 0;
	mov.u32 	%r94, %r2;
$L__BB0_3:
	.pragma "nounroll";
	mul.wide.s32 	%rd25, %r94, 4;
	add.s64 	%rd26, %rd3, %rd25;
	add.s64 	%rd27, %rd4, %rd25;
	add.s64 	%rd28, %rd5, %rd25;
	add.s64 	%rd29, %rd6, %rd25;
	add.s64 	%rd30, %rd7, %rd25;
	add.s64 	%rd31, %rd8, %rd25;
	add.s64 	%rd32, %rd9, %rd25;
	add.s64 	%rd33, %rd1, %rd25;
	ld.global.u32 	%r43, [%rd66+-16];
	ld.global.u32 	%r44, [%rd33];
	mad.lo.s32 	%r45, %r44, %r43, %r106;
	ld.global.u32 	%r46, [%rd66+-12];
	ld.global.u32 	%r47, [%rd26];
	mad.lo.s32 	%r48, %r47, %r46, %r45;
	ld.global.u32 	%r49, [%rd66+-8];
	ld.global.u32 	%r50, [%rd27];
	mad.lo.s32 	%r51, %r50, %r49, %r48;
	ld.global.u32 	%r52, [%rd66+-4];
	ld.global.u32 	%r53, [%rd28];
	mad.lo.s32 	%r54, %r53, %r52, %r51;
	ld.global.u32 	%r55, [%rd66];
	ld.global.u32 	%r56, [%rd29];
	mad.lo.s32 	%r57, %r56, %r55, %r54;
	ld.global.u32 	%r58, [%rd66+4];
	ld.global.u32 	%r59, [%rd30];
	mad.lo.s32 	%r60, %r59, %r58, %r57;
	ld.global.u32 	%r61, [%rd66+8];
	ld.global.u32 	%r62, [%rd31];
	mad.lo.s32 	%r63, %r62, %r61, %r60;
	ld.global.u32 	%r64, [%rd66+12];
	ld.global.u32 	%r65, [%rd32];
	mad.lo.s32 	%r106, %r65, %r64, %r63;
	add.s32 	%r95, %r95, 8;
	add.s32 	%r94, %r94, %r7;
	add.s64 	%rd66, %rd66, 32;
	setp.ne.s32 	%p3, %r95, 0;
	@%p3 bra 	$L__BB0_3;
$L__BB0_4:
	setp.eq.s32 	%p4, %r4, 0;
	@%p4 bra 	$L__BB0_12;
	and.b32  	%r17, %r31, 3;
	setp.lt.u32 	%p5, %r4, 4;
	@%p5 bra 	$L__BB0_7;
	add.s32 	%r67, %r101, %r3;
	mul.wide.u32 	%rd34, %r67, 4;
	add.s64 	%rd35, %rd2, %rd34;
	ld.global.u32 	%r68, [%rd35];
	mad.lo.s32 	%r69, %r101, %r31, %r2;
	mul.wide.s32 	%rd36, %r69, 4;
	add.s64 	%rd37, %rd1, %rd36;
	ld.global.u32 	%r70, [%rd37];
	mad.lo.s32 	%r71, %r70, %r68, %r106;
	cvt.u64.u32 	%rd38, %r3;
	cvt.u64.u32 	%rd39, %r101;
	add.s64 	%rd40, %rd39, %rd38;
	shl.b64 	%rd41, %rd40, 2;
	add.s64 	%rd42, %rd2, %rd41;
	ld.global.u32 	%r72, [%rd42+4];
	mul.wide.s32 	%rd43, %r31, 4;
	add.s64 	%rd44, %rd37, %rd43;
	ld.global.u32 	%r73, [%rd44];
	mad.lo.s32 	%r74, %r73, %r72, %r71;
	ld.global.u32 	%r75, [%rd42+8];
	add.s64 	%rd45, %rd44, %rd43;
	ld.global.u32 	%r76, [%rd45];
	mad.lo.s32 	%r77, %r76, %r75, %r74;
	ld.global.u32 	%r78, [%rd42+12];
	add.s64 	%rd46, %rd45, %rd43;
	ld.global.u32 	%r79, [%rd46];
	mad.lo.s32 	%r106, %r79, %r78, %r77;
	add.s32 	%r101, %r101, 4;
$L__BB0_7:
	setp.eq.s32 	%p6, %r17, 0;
	@%p6 bra 	$L__BB0_12;
	setp.eq.s32 	%p7, %r17, 1;
	@%p7 bra 	$L__BB0_10;
	add.s32 	%r81, %r101, %r3;
	mul.wide.u32 	%rd47, %r81, 4;
	add.s64 	%rd48, %rd2, %rd47;
	ld.global.u32 	%r82, [%rd48];
	mad.lo.s32 	%r83, %r101, %r31, %r2;
	mul.wide.s32 	%rd49, %r83, 4;
	add.s64 	%rd50, %rd1, %rd49;
	ld.global.u32 	%r84, [%rd50];
	mad.lo.s32 	%r85, %r84, %r82, %r106;
	cvt.u64.u32 	%rd51, %r3;
	cvt.u64.u32 	%rd52, %r101;
	add.s64 	%rd53, %rd52, %rd51;
	shl.b64 	%rd54, %rd53, 2;
	add.s64 	%rd55, %rd2, %rd54;
	ld.global.u32 	%r86, [%rd55+4];
	mul.wide.s32 	%rd56, %r31, 4;
	add.s64 	%rd57, %rd50, %rd56;
	ld.global.u32 	%r87, [%rd57];
	mad.lo.s32 	%r106, %r87, %r86, %r85;
	add.s32 	%r101, %r101, 2;
$L__BB0_10:
	and.b32  	%r88, %r31, 1;
	setp.eq.b32 	%p8, %r88, 1;
	not.pred 	%p9, %p8;
	@%p9 bra 	$L__BB0_12;
	add.s32 	%r89, %r101, %r3;
	mul.wide.u32 	%rd58, %r89, 4;
	add.s64 	%rd59, %rd2, %rd58;
	ld.global.u32 	%r90, [%rd59];
	mad.lo.s32 	%r91, %r101, %r31, %r2;
	mul.wide.s32 	%rd60, %r91, 4;
	add.s64 	%rd61, %rd1, %rd60;
	ld.global.u32 	%r92, [%rd61];
	mad.lo.s32 	%r106, %r92, %r90, %r106;
$L__BB0_12:
	ld.param.u64 	%rd65, [_Z13matrixProductPiS_S_i_param_2];
	add.s32 	%r93, %r3, %r2;
	cvta.to.global.u64 	%rd62, %rd65;
	mul.wide.s32 	%rd63, %r93, 4;
	add.s64 	%rd64, %rd62, %rd63;
	st.global.u32 	[%rd64], %r106;
$L__BB0_13:
	ret;

}


// ===== COMPILED SASS (sm_100) =====

	.target	sm_100

	.elftype	@"ET_EXEC"


//--------------------- .note.nv.tkinfo           --------------------------
	.section	.note.nv.tkinfo,"",@"SHT_NOTE"
	.sectionflags	@"SHF_NOTE_NV_TKINFO"
	.tkinfo
        /*0018*/ 	.word	0x00000002
        /*0030*/ 	.string	""
        /*0030*/ 	.string	"ptxas"
        /*0030*/ 	.string	"Cuda compilation tools, release 13.0, V13.0.88"
        /*0030*/ 	.string	"Build cuda_13.0.r13.0/compiler.36424714_0"
        /*0030*/ 	.string	"-arch sm_100 -m 64 "



//--------------------- .note.nv.cuinfo           --------------------------
	.section	.note.nv.cuinfo,"",@"SHT_NOTE"
	.sectionflags	@"SHF_NOTE_NV_CUINFO"
        /*0018*/ 	.short	0x0002
        /*001a*/ 	.short	0x0064
        /*001c*/ 	.short	0x0082
	.zero		2


//--------------------- .nv.info                  --------------------------
	.section	.nv.info,"",@"SHT_CUDA_INFO"
	.align	4


	//----- nvinfo : EIATTR_REGCOUNT
	.align		4
        /*0000*/ 	.byte	0x04, 0x2f
        /*0002*/ 	.short	(.L_1 - .L_0)
	.align		4
.L_0:
        /*0004*/ 	.word	index@(_Z13matrixProductPiS_S_i)
        /*0008*/ 	.word	0x0000001e


	//----- nvinfo : EIATTR_FRAME_SIZE
	.align		4
.L_1:
        /*000c*/ 	.byte	0x04, 0x11
        /*000e*/ 	.short	(.L_3 - .L_2)
	.align		4
.L_2:
        /*0010*/ 	.word	index@(_Z13matrixProductPiS_S_i)
        /*0014*/ 	.word	0x00000000


	//----- nvinfo : EIATTR_MIN_STACK_SIZE
	.align		4
.L_3:
        /*0018*/ 	.byte	0x04, 0x12
        /*001a*/ 	.short	(.L_5 - .L_4)
	.align		4
.L_4:
        /*001c*/ 	.word	index@(_Z13matrixProductPiS_S_i)
        /*0020*/ 	.word	0x00000000
.L_5:


//--------------------- .nv.compat                --------------------------
	.section	.nv.compat,"",@"SHT_CUDA_COMPAT_INFO"
	.align	4
        /*0000*/ 	.byte	0x02, 0x09, 0x00, 0x00, 0x02, 0x02, 0x01, 0x00, 0x02, 0x05, 0x05, 0x00, 0x03, 0x07, 0x01, 0x01
        /*0010*/ 	.byte	0x02, 0x03, 0x00, 0x00, 0x02, 0x06, 0x01, 0x00, 0x04, 0x0b, 0x08, 0x00, 0x09, 0x00, 0x00, 0x00
        /*0020*/ 	.byte	0x00, 0x00, 0x00, 0x00


//--------------------- .nv.info._Z13matrixProductPiS_S_i --------------------------
	.section	.nv.info._Z13matrixProductPiS_S_i,"",@"SHT_CUDA_INFO"
	.sectionflags	@""
	.align	4


	//----- nvinfo : EIATTR_CUDA_API_VERSION
	.align		4
        /*0000*/ 	.byte	0x04, 0x37
        /*0002*/ 	.short	(.L_7 - .L_6)
.L_6:
        /*0004*/ 	.word	0x00000082


	//----- nvinfo : EIATTR_KPARAM_INFO
	.align		4
.L_7:
        /*0008*/ 	.byte	0x04, 0x17
        /*000a*/ 	.short	(.L_9 - .L_8)
.L_8:
        /*000c*/ 	.word	0x00000000
        /*0010*/ 	.short	0x0003
        /*0012*/ 	.short	0x0018
        /*0014*/ 	.byte	0x00, 0xf0, 0x11, 0x00


	//----- nvinfo : EIATTR_KPARAM_INFO
	.align		4
.L_9:
        /*0018*/ 	.byte	0x04, 0x17
        /*001a*/ 	.short	(.L_11 - .L_10)
.L_10:
        /*001c*/ 	.word	0x00000000
        /*0020*/ 	.short	0x0002
        /*0022*/ 	.short	0x0010
        /*0024*/ 	.byte	0x00, 0xf5, 0x21, 0x00


	//----- nvinfo : EIATTR_KPARAM_INFO
	.align		4
.L_11:
        /*0028*/ 	.byte	0x04, 0x17
        /*002a*/ 	.short	(.L_13 - .L_12)
.L_12:
        /*002c*/ 	.word	0x00000000
        /*0030*/ 	.short	0x0001
        /*0032*/ 	.short	0x0008
        /*0034*/ 	.byte	0x00, 0xf5, 0x21, 0x00


	//----- nvinfo : EIATTR_KPARAM_INFO
	.align		4
.L_13:
        /*0038*/ 	.byte	0x04, 0x17
        /*003a*/ 	.short	(.L_15 - .L_14)
.L_14:
        /*003c*/ 	.word	0x00000000
        /*0040*/ 	.short	0x0000
        /*0042*/ 	.short	0x0000
        /*0044*/ 	.byte	0x00, 0xf5, 0x21, 0x00


	//----- nvinfo : EIATTR_SPARSE_MMA_MASK
	.align		4
.L_15:
        /*0048*/ 	.byte	0x03, 0x50
        /*004a*/ 	.short	0x0000


	//----- nvinfo : EIATTR_MAXREG_COUNT
	.align		4
        /*004c*/ 	.byte	0x03, 0x1b
        /*004e*/ 	.short	0x00ff


	//----- nvinfo : EIATTR_MERCURY_ISA_VERSION
	.align		4
        /*0050*/ 	.byte	0x03, 0x5f
        /*0052*/ 	.short	0x0101


	//----- nvinfo : EIATTR_VRC_CTA_INIT_COUNT
	.align		4
        /*0054*/ 	.byte	0x02, 0x4a
	.zero		1
	.zero		1


	//----- nvinfo : EIATTR_EXIT_INSTR_OFFSETS
	.align		4
        /*0058*/ 	.byte	0x04, 0x1c
        /*005a*/ 	.short	(.L_17 - .L_16)


	//   ....[0]....
.L_16:
        /*005c*/ 	.word	0x000000c0


	//   ....[1]....
        /*0060*/ 	.word	0x00000a90


	//----- nvinfo : EIATTR_CBANK_PARAM_SIZE
	.align		4
.L_17:
        /*0064*/ 	.byte	0x03, 0x19
        /*0066*/ 	.short	0x001c


	//----- nvinfo : EIATTR_PARAM_CBANK
	.align		4
        /*0068*/ 	.byte	0x04, 0x0a
        /*006a*/ 	.short	(.L_19 - .L_18)
	.align		4
.L_18:
        /*006c*/ 	.word	index@(.nv.constant0._Z13matrixProductPiS_S_i)
        /*0070*/ 	.short	0x0380
        /*0072*/ 	.short	0x001c


	//----- nvinfo : EIATTR_SW_WAR
	.align		4
.L_19:
        /*0074*/ 	.byte	0x04, 0x36
        /*0076*/ 	.short	(.L_21 - .L_20)
.L_20:
        /*0078*/ 	.word	0x00000008
.L_21:


//--------------------- .nv.callgraph             --------------------------
	.section	.nv.callgraph,"",@"SHT_CUDA_CALLGRAPH"
	.align	4
	.sectionentsize	8
	.align		4
        /*0000*/ 	.word	0x00000000
	.align		4
        /*0004*/ 	.word	0xffffffff
	.align		4
        /*0008*/ 	.word	0x00000000
	.align		4
        /*000c*/ 	.word	0xfffffffe
	.align		4
        /*0010*/ 	.word	0x00000000
	.align		4
        /*0014*/ 	.word	0xfffffffd
	.align		4
        /*0018*/ 	.word	0x00000000
	.align		4
        /*001c*/ 	.word	0xfffffffc


//--------------------- .text._Z13matrixProductPiS_S_i --------------------------
	.section	.text._Z13matrixProductPiS_S_i,"ax",@progbits
	.align	128
        .global         _Z13matrixProductPiS_S_i
        .type           _Z13matrixProductPiS_S_i,@function
        .size           _Z13matrixProductPiS_S_i,(.L_x_5 - _Z13matrixProductPiS_S_i)
        .other          _Z13matrixProductPiS_S_i,@"STO_CUDA_ENTRY STV_DEFAULT"
_Z13matrixProductPiS_S_i:
.text._Z13matrixProductPiS_S_i:
[----:B------:R-:W-:Y:S01]  /*0000*/  LDC R1, c[0x0][0x37c] ;  /* 0x0000df00ff017b82 */ /* 0x000fe20000000800 */
[----:B------:R-:W0:Y:S01]  /*0010*/  S2R R13, SR_TID.Y ;  /* 0x00000000000d7919 */ /* 0x000e220000002200 */
[----:B------:R-:W0:Y:S01]  /*0020*/  LDCU UR4, c[0x0][0x364] ;  /* 0x00006c80ff0477ac */ /* 0x000e220008000800 */
[----:B------:R-:W0:Y:S01]  /*0030*/  S2R R0, SR_CTAID.Y ;  /* 0x0000000000007919 */ /* 0x000e220000002600 */
[----:B------:R-:W1:Y:S01]  /*0040*/  LDCU UR5, c[0x0][0x360] ;  /* 0x00006c00ff0577ac */ /* 0x000e620008000800 */
[----:B------:R-:W1:Y:S01]  /*0050*/  S2R R2, SR_TID.X ;  /* 0x0000000000027919 */ /* 0x000e620000002100 */
[----:B------:R-:W2:Y:S01]  /*0060*/  LDCU UR20, c[0x0][0x398] ;  /* 0x00007300ff1477ac */ /* 0x000ea20008000800 */
[----:B------:R-:W1:Y:S01]  /*0070*/  S2R R3, SR_CTAID.X ;  /* 0x0000000000037919 */ /* 0x000e620000002500 */
[----:B0-----:R-:W-:Y:S02]  /*0080*/  IMAD R13, R0, UR4, R13 ;  /* 0x00000004000d7c24 */ /* 0x001fe4000f8e020d */
[----:B-1----:R-:W-:-:S05]  /*0090*/  IMAD R0, R3, UR5, R2 ;  /* 0x0000000503007c24 */ /* 0x002fca000f8e0202 */
[----:B------:R-:W-:-:S04]  /*00a0*/  VIMNMX R2, PT, PT, R13, R0, !PT ;  /* 0x000000000d027248 */ /* 0x000fc80007fe0100 */
[----:B--2---:R-:W-:-:S13]  /*00b0*/  ISETP.GE.AND P0, PT, R2, UR20, PT ;  /* 0x0000001402007c0c */ /* 0x004fda000bf06270 */
[----:B------:R-:W-:Y:S05]  /*00c0*/  @P0 EXIT ;  /* 0x000000000000094d */ /* 0x000fea0003800000 */
[----:B------:R-:W-:Y:S01]  /*00d0*/  UISETP.GE.U32.AND UP0, UPT, UR20, 0x8, UPT ;  /* 0x000000081400788c */ /* 0x000fe2000bf06070 */
[----:B------:R-:W-:Y:S02]  /*00e0*/  HFMA2 R12, -RZ, RZ, 0, 0 ;  /* 0x00000000ff0c7431 */ /* 0x000fe400000001ff */
[----:B------:R-:W-:Y:S01]  /*00f0*/  IMAD R13, R13, UR20, RZ ;  /* 0x000000140d0d7c24 */ /* 0x000fe2000f8e02ff */
[----:B------:R-:W-:Y:S01]  /*0100*/  UMOV UR4, URZ ;  /* 0x000000ff00047c82 */ /* 0x000fe20008000000 */
[----:B------:R-:W0:Y:S04]  /*0110*/  LDCU.64 UR18, c[0x0][0x358] ;  /* 0x00006b00ff1277ac */ /* 0x000e280008000a00 */
[----:B------:R-:W-:Y:S05]  /*0120*/  BRA.U !UP0, `(.L_x_0) ;  /* 0x0000000508047547 */ /* 0x000fea000b800000 */
[----:B------:R-:W1:Y:S01]  /*0130*/  LDCU.128 UR24, c[0x0][0x380] ;  /* 0x00007000ff1877ac */ /* 0x000e620008000c00 */
[----:B------:R-:W-:Y:S02]  /*0140*/  MOV R12, RZ ;  /* 0x000000ff000c7202 */ /* 0x000fe40000000f00 */
[----:B------:R-:W-:Y:S01]  /*0150*/  MOV R14, R0 ;  /* 0x00000000000e7202 */ /* 0x000fe20000000f00 */
[----:B------:R-:W-:-:S04]  /*0160*/  ULOP3.LUT UR4, UR20, 0x7ffffff8, URZ, 0xc0, !UPT ;  /* 0x7ffffff814047892 */ /* 0x000fc8000f8ec0ff */
[----:B------:R-:W-:Y:S01]  /*0170*/  UIADD3 UR5, UPT, UPT, -UR4, URZ, URZ ;  /* 0x000000ff04057290 */ /* 0x000fe2000fffe1ff */
[----:B-1----:R-:W-:Y:S01]  /*0180*/  MOV R2, UR24 ;  /* 0x0000001800027c02 */ /* 0x002fe20008000f00 */
[----:B------:R-:W-:Y:S01]  /*0190*/  UIMAD.WIDE UR6, UR20, 0x8, UR26 ;  /* 0x00000008140678a5 */ /* 0x000fe2000f8e021a */
[----:B------:R-:W-:Y:S01]  /*01a0*/  MOV R3, UR25 ;  /* 0x0000001900037c02 */ /* 0x000fe20008000f00 */
[----:B------:R-:W-:Y:S02]  /*01b0*/  UIMAD.WIDE UR8, UR20, 0xc, UR26 ;  /* 0x0000000c140878a5 */ /* 0x000fe4000f8e021a */
[----:B------:R-:W-:Y:S01]  /*01c0*/  UIMAD.WIDE UR10, UR20, 0x10, UR26 ;  /* 0x00000010140a78a5 */ /* 0x000fe2000f8e021a */
[----:B------:R-:W-:Y:S01]  /*01d0*/  IMAD.WIDE.U32 R2, R13, 0x4, R2 ;  /* 0x000000040d027825 */ /* 0x000fe200078e0002 */
[----:B------:R-:W-:Y:S02]  /*01e0*/  UIMAD.WIDE UR12, UR20, 0x14, UR26 ;  /* 0x00000014140c78a5 */ /* 0x000fe4000f8e021a */
[----:B------:R-:W-:Y:S01]  /*01f0*/  UIMAD.WIDE UR14, UR20, 0x18, UR26 ;  /* 0x00000018140e78a5 */ /* 0x000fe2000f8e021a */
[----:B------:R-:W-:Y:S01]  /*0200*/  IADD3 R2, P0, PT, R2, 0x10, RZ ;  /* 0x0000001002027810 */ /* 0x000fe20007f1e0ff */
[----:B------:R-:W-:-:S03]  /*0210*/  UIMAD.WIDE UR16, UR20, 0x1c, UR26 ;  /* 0x0000001c141078a5 */ /* 0x000fc6000f8e021a */
[----:B------:R-:W-:-:S09]  /*0220*/  IADD3.X R3, PT, PT, RZ, R3, RZ, P0, !PT ;  /* 0x00000003ff037210 */ /* 0x000fd200007fe4ff */
.L_x_1:
[----:B------:R-:W-:Y:S01]  /*0230*/  UIMAD.WIDE UR22, UR20, 0x4, UR26 ;  /* 0x00000004141678a5 */ /* 0x000fe2000f8e021a */
[----:B------:R-:W-:Y:S02]  /*0240*/  IMAD.MOV.U32 R23, RZ, RZ, 0x4 ;  /* 0x00000004ff177424 */ /* 0x000fe400078e00ff */
[----:B------:R-:W-:Y:S01]  /*0250*/  HFMA2 R11, -RZ, RZ, 0, 2.384185791015625e-07 ;  /* 0x00000004ff0b7431 */ /* 0x000fe200000001ff */
[----:B------:R-:W-:Y:S01]  /*0260*/  MOV R25, 0x4 ;  /* 0x0000000400197802 */ /* 0x000fe20000000f00 */
[----:B0-----:R-:W2:Y:S01]  /*0270*/  LDG.E R21, desc[UR18][R2.64+-0x10] ;  /* 0xfffff01202157981 */ /* 0x001ea2000c1e1900 */
[C---:B------:R-:W-:Y:S01]  /*0280*/  IMAD.WIDE R22, R14.reuse, R23, UR26 ;  /* 0x0000001a0e167e25 */ /* 0x040fe2000f8e0217 */
[----:B------:R-:W-:Y:S02]  /*0290*/  MOV R8, UR22 ;  /* 0x0000001600087c02 */ /* 0x000fe40008000f00 */
[----:B------:R-:W-:Y:S01]  /*02a0*/  MOV R9, UR23 ;  /* 0x0000001700097c02 */ /* 0x000fe20008000f00 */
[----:B------:R-:W3:Y:S02]  /*02b0*/  LDG.E R19, desc[UR18][R2.64+-0xc] ;  /* 0xfffff41202137981 */ /* 0x000ee4000c1e1900 */
[----:B------:R-:W-:-:S02]  /*02c0*/  IMAD.WIDE R8, R14, 0x4, R8 ;  /* 0x000000040e087825 */ /* 0x000fc400078e0208 */
[----:B------:R-:W2:Y:S01]  /*02d0*/  LDG.E R22, desc[UR18][R22.64] ;  /* 0x0000001216167981 */ /* 0x000ea2000c1e1900 */
[----:B------:R-:W-:Y:S01]  /*02e0*/  MOV R5, 0x4 ;  /* 0x0000000400057802 */ /* 0x000fe20000000f00 */
[C---:B------:R-:W-:Y:S02]  /*02f0*/  IMAD.WIDE R24, R14.reuse, R25, UR6 ;  /* 0x000000060e187e25 */ /* 0x040fe4000f8e0219 */
[----:B------:R0:W3:Y:S02]  /*0300*/  LDG.E R20, desc[UR18][R8.64] ;  /* 0x0000001208147981 */ /* 0x0000e4000c1e1900 */
[----:B------:R-:W-:Y:S02]  /*0310*/  IMAD.WIDE R10, R14, R11, UR8 ;  /* 0x000000080e0a7e25 */ /* 0x000fe4000f8e020b */
[----:B------:R-:W4:Y:S04]  /*0320*/  LDG.E R18, desc[UR18][R24.64] ;  /* 0x0000001218127981 */ /* 0x000f28000c1e1900 */
[----:B------:R-:W4:Y:S01]  /*0330*/  LDG.E R17, desc[UR18][R2.64+-0x8] ;  /* 0xfffff81202117981 */ /* 0x000f22000c1e1900 */
[----:B0-----:R-:W-:-:S02]  /*0340*/  HFMA2 R9, -RZ, RZ, 0, 2.384185791015625e-07 ;  /* 0x00000004ff097431 */ /* 0x001fc400000001ff */
[----:B------:R-:W-:Y:S01]  /*0350*/  IMAD.MOV.U32 R7, RZ, RZ, 0x4 ;  /* 0x00000004ff077424 */ /* 0x000fe200078e00ff */
[----:B------:R0:W5:Y:S01]  /*0360*/  LDG.E R16, desc[UR18][R10.64] ;  /* 0x000000120a107981 */ /* 0x000162000c1e1900 */
[----:B------:R-:W-:-:S03]  /*0370*/  IMAD.WIDE R4, R14, R5, UR10 ;  /* 0x0000000a0e047e25 */ /* 0x000fc6000f8e0205 */
[----:B------:R-:W5:Y:S01]  /*0380*/  LDG.E R15, desc[UR18][R2.64+-0x4] ;  /* 0xfffffc12020f7981 */ /* 0x000f62000c1e1900 */
[C---:B------:R-:W-:Y:S01]  /*0390*/  IMAD.WIDE R6, R14.reuse, R7, UR12 ;  /* 0x0000000c0e067e25 */ /* 0x040fe2000f8e0207 */
[----:B------:R-:W-:Y:S02]  /*03a0*/  MOV R27, 0x4 ;  /* 0x00000004001b7802 */ /* 0x000fe40000000f00 */
[----:B------:R1:W5:Y:S01]  /*03b0*/  LDG.E R4, desc[UR18][R4.64] ;  /* 0x0000001204047981 */ /* 0x000362000c1e1900 */
[----:B------:R-:W-:-:S03]  /*03c0*/  IMAD.WIDE R8, R14, R9, UR14 ;  /* 0x0000000e0e087e25 */ /* 0x000fc6000f8e0209 */
[----:B------:R-:W5:Y:S01]  /*03d0*/  LDG.E R23, desc[UR18][R2.64] ;  /* 0x0000001202177981 */ /* 0x000f62000c1e1900 */
[----:B0-----:R-:W-:-:S03]  /*03e0*/  IMAD.WIDE R10, R14, R27, UR16 ;  /* 0x000000100e0a7e25 */ /* 0x001fc6000f8e021b */
[----:B------:R-:W5:Y:S04]  /*03f0*/  LDG.E R7, desc[UR18][R6.64] ;  /* 0x0000001206077981 */ /* 0x000f68000c1e1900 */
[----:B------:R-:W5:Y:S04]  /*0400*/  LDG.E R24, desc[UR18][R2.64+0x4] ;  /* 0x0000041202187981 */ /* 0x000f68000c1e1900 */
[----:B------:R-:W5:Y:S04]  /*0410*/  LDG.E R8, desc[UR18][R8.64] ;  /* 0x0000001208087981 */ /* 0x000f68000c1e1900 */
[----:B------:R-:W5:Y:S04]  /*0420*/  LDG.E R25, desc[UR18][R2.64+0x8] ;  /* 0x0000081202197981 */ /* 0x000f68000c1e1900 */
[----:B------:R-:W5:Y:S04]  /*0430*/  LDG.E R10, desc[UR18][R10.64] ;  /* 0x000000120a0a7981 */ /* 0x000f68000c1e1900 */
[----:B------:R0:W5:Y:S01]  /*0440*/  LDG.E R27, desc[UR18][R2.64+0xc] ;  /* 0x00000c12021b7981 */ /* 0x000162000c1e1900 */
[----:B------:R-:W-:-:S04]  /*0450*/  UIADD3 UR5, UPT, UPT, UR5, 0x8, URZ ;  /* 0x0000000805057890 */ /* 0x000fc8000fffe0ff */
[----:B------:R-:W-:Y:S01]  /*0460*/  UISETP.NE.AND UP0, UPT, UR5, URZ, UPT ;  /* 0x000000ff0500728c */ /* 0x000fe2000bf05270 */
[----:B-1----:R-:W-:Y:S02]  /*0470*/  MOV R5, UR20 ;  /* 0x0000001400057c02 */ /* 0x002fe40008000f00 */
[----:B0-----:R-:W-:Y:S02]  /*0480*/  IADD3 R2, P0, PT, R2, 0x20, RZ ;  /* 0x0000002002027810 */ /* 0x001fe40007f1e0ff */
[----:B------:R-:W-:Y:S02]  /*0490*/  LEA R14, R5, R14, 0x3 ;  /* 0x0000000e050e7211 */ /* 0x000fe400078e18ff */
[----:B------:R-:W-:Y:S01]  /*04a0*/  IADD3.X R3, PT, PT, RZ, R3, RZ, P0, !PT ;  /* 0x00000003ff037210 */ /* 0x000fe200007fe4ff */
[----:B--2---:R-:W-:-:S04]  /*04b0*/  IMAD R21, R21, R22, R12 ;  /* 0x0000001615157224 */ /* 0x004fc800078e020c */
[----:B---3--:R-:W-:-:S04]  /*04c0*/  IMAD R19, R19, R20, R21 ;  /* 0x0000001413137224 */ /* 0x008fc800078e0215 */
[----:B----4-:R-:W-:-:S04]  /*04d0*/  IMAD R17, R17, R18, R19 ;  /* 0x0000001211117224 */ /* 0x010fc800078e0213 */
[----:B-----5:R-:W-:-:S04]  /*04e0*/  IMAD R15, R15, R16, R17 ;  /* 0x000000100f0f7224 */ /* 0x020fc800078e0211 */
[----:B------:R-:W-:-:S04]  /*04f0*/  IMAD R4, R23, R4, R15 ;  /* 0x0000000417047224 */ /* 0x000fc800078e020f */
[----:B------:R-:W-:-:S04]  /*0500*/  IMAD R4, R24, R7, R4 ;  /* 0x0000000718047224 */ /* 0x000fc800078e0204 */
[----:B------:R-:W-:-:S04]  /*0510*/  IMAD R4, R25, R8, R4 ;  /* 0x0000000819047224 */ /* 0x000fc800078e0204 */
[----:B------:R-:W-:Y:S01]  /*0520*/  IMAD R12, R27, R10, R4 ;  /* 0x0000000a1b0c7224 */ /* 0x000fe200078e0204 */
[----:B------:R-:W-:Y:S06]  /*0530*/  BRA.U UP0, `(.L_x_1) ;  /* 0xfffffffd003c7547 */ /* 0x000fec000b83ffff */
.L_x_0:
[----:B------:R-:W-:-:S04]  /*0540*/  ULOP3.LUT UR6, UR20, 0x7, URZ, 0xc0, !UPT ;  /* 0x0000000714067892 */ /* 0x000fc8000f8ec0ff */
[----:B------:R-:W-:-:S09]  /*0550*/  UISETP.NE.AND UP0, UPT, UR6, URZ, UPT ;  /* 0x000000ff0600728c */ /* 0x000fd2000bf05270 */
[----:B------:R-:W-:Y:S05]  /*0560*/  BRA.U !UP0, `(.L_x_2) ;  /* 0x0000000508387547 */ /* 0x000fea000b800000 */
[----:B------:R-:W-:Y:S02]  /*0570*/  UISETP.GE.U32.AND UP0, UPT, UR6, 0x4, UPT ;  /* 0x000000040600788c */ /* 0x000fe4000bf06070 */
[----:B------:R-:W-:-:S04]  /*0580*/  ULOP3.LUT UR5, UR20, 0x3, URZ, 0xc0, !UPT ;  /* 0x0000000314057892 */ /* 0x000fc8000f8ec0ff */
[----:B------:R-:W-:-:S03]  /*0590*/  UISETP.NE.AND UP1, UPT, UR5, URZ, UPT ;  /* 0x000000ff0500728c */ /* 0x000fc6000bf25270 */
[----:B------:R-:W-:Y:S08]  /*05a0*/  BRA.U !UP0, `(.L_x_3) ;  /* 0x00000001087c7547 */ /* 0x000ff0000b800000 */
[----:B------:R-:W1:Y:S01]  /*05b0*/  LDC.64 R6, c[0x0][0x388] ;  /* 0x0000e200ff067b82 */ /* 0x000e620000000a00 */
[----:B------:R-:W2:Y:S01]  /*05c0*/  LDCU.64 UR6, c[0x0][0x380] ;  /* 0x00007000ff0677ac */ /* 0x000ea20008000a00 */
[----:B------:R-:W-:Y:S01]  /*05d0*/  IMAD.U32 R9, RZ, RZ, UR4 ;  /* 0x00000004ff097e24 */ /* 0x000fe2000f8e00ff */
[C---:B------:R-:W-:Y:S02]  /*05e0*/  IADD3 R3, PT, PT, R13.reuse, UR4, RZ ;  /* 0x000000040d037c10 */ /* 0x040fe4000fffe0ff */
[----:B------:R-:W-:Y:S01]  /*05f0*/  IADD3 R10, P0, PT, R13, UR4, RZ ;  /* 0x000000040d0a7c10 */ /* 0x000fe2000ff1e0ff */
[----:B------:R-:W-:Y:S01]  /*0600*/  IMAD R9, R9, UR20, R0 ;  /* 0x0000001409097c24 */ /* 0x000fe2000f8e0200 */
[----:B------:R-:W-:Y:S01]  /*0610*/  MOV R11, UR20 ;  /* 0x00000014000b7c02 */ /* 0x000fe20008000f00 */
[----:B------:R-:W3:Y:S01]  /*0620*/  LDC.64 R4, c[0x0][0x380] ;  /* 0x0000e000ff047b82 */ /* 0x000ee20000000a00 */
[----:B------:R-:W-:Y:S01]  /*0630*/  MOV R15, UR20 ;  /* 0x00000014000f7c02 */ /* 0x000fe20008000f00 */
[----:B-1----:R-:W-:Y:S01]  /*0640*/  IMAD.WIDE R6, R9, 0x4, R6 ;  /* 0x0000000409067825 */ /* 0x002fe200078e0206 */
[----:B------:R-:W-:-:S05]  /*0650*/  MOV R9, UR20 ;  /* 0x0000001400097c02 */ /* 0x000fca0008000f00 */
[----:B------:R-:W-:Y:S02]  /*0660*/  IMAD.WIDE R8, R9, 0x4, R6 ;  /* 0x0000000409087825 */ /* 0x000fe400078e0206 */
[----:B0-----:R-:W4:Y:S02]  /*0670*/  LDG.E R6, desc[UR18][R6.64] ;  /* 0x0000001206067981 */ /* 0x001f24000c1e1900 */
[----:B---3--:R-:W-:Y:S01]  /*0680*/  IMAD.WIDE.U32 R4, R3, 0x4, R4 ;  /* 0x0000000403047825 */ /* 0x008fe200078e0004 */
[----:B------:R-:W-:Y:S01]  /*0690*/  IADD3.X R3, PT, PT, RZ, RZ, RZ, P0, !PT ;  /* 0x000000ffff037210 */ /* 0x000fe200007fe4ff */
[----:B------:R-:W3:Y:S01]  /*06a0*/  LDG.E R17, desc[UR18][R8.64] ;  /* 0x0000001208117981 */ /* 0x000ee2000c1e1900 */
[----:B--2---:R-:W-:-:S03]  /*06b0*/  LEA R2, P0, R10, UR6, 0x2 ;  /* 0x000000060a027c11 */ /* 0x004fc6000f8010ff */
[----:B------:R-:W4:Y:S01]  /*06c0*/  LDG.E R5, desc[UR18][R4.64] ;  /* 0x0000001204057981 */ /* 0x000f22000c1e1900 */
[----:B------:R-:W-:Y:S01]  /*06d0*/  LEA.HI.X R3, R10, UR7, R3, 0x2, P0 ;  /* 0x000000070a037c11 */ /* 0x000fe200080f1403 */
[----:B------:R-:W-:-:S04]  /*06e0*/  IMAD.WIDE R10, R11, 0x4, R8 ;  /* 0x000000040b0a7825 */ /* 0x000fc800078e0208 */
[----:B------:R-:W3:Y:S01]  /*06f0*/  LDG.E R16, desc[UR18][R2.64+0x4] ;  /* 0x0000041202107981 */ /* 0x000ee2000c1e1900 */
[----:B------:R-:W-:-:S03]  /*0700*/  IMAD.WIDE R14, R15, 0x4, R10 ;  /* 0x000000040f0e7825 */ /* 0x000fc600078e020a */
[----:B------:R-:W2:Y:S04]  /*0710*/  LDG.E R19, desc[UR18][R10.64] ;  /* 0x000000120a137981 */ /* 0x000ea8000c1e1900 */
[----:B------:R-:W2:Y:S04]  /*0720*/  LDG.E R18, desc[UR18][R2.64+0x8] ;  /* 0x0000081202127981 */ /* 0x000ea8000c1e1900 */
[----:B------:R-:W5:Y:S04]  /*0730*/  LDG.E R20, desc[UR18][R2.64+0xc] ;  /* 0x00000c1202147981 */ /* 0x000f68000c1e1900 */
[----:B------:R-:W5:Y:S01]  /*0740*/  LDG.E R14, desc[UR18][R14.64] ;  /* 0x000000120e0e7981 */ /* 0x000f62000c1e1900 */
[----:B------:R-:W-:Y:S01]  /*0750*/  UIADD3 UR4, UPT, UPT, UR4, 0x4, URZ ;  /* 0x0000000404047890 */ /* 0x000fe2000fffe0ff */
[----:B----4-:R-:W-:-:S04]  /*0760*/  IMAD R5, R5, R6, R12 ;  /* 0x0000000605057224 */ /* 0x010fc800078e020c */
[----:B---3--:R-:W-:-:S04]  /*0770*/  IMAD R5, R16, R17, R5 ;  /* 0x0000001110057224 */ /* 0x008fc800078e0205 */
[----:B--2---:R-:W-:-:S04]  /*0780*/  IMAD R5, R18, R19, R5 ;  /* 0x0000001312057224 */ /* 0x004fc800078e0205 */
[----:B-----5:R-:W-:-:S07]  /*0790*/  IMAD R12, R20, R14, R5 ;  /* 0x0000000e140c7224 */ /* 0x020fce00078e0205 */
.L_x_3:
[----:B------:R-:W-:Y:S05]  /*07a0*/  BRA.U !UP1, `(.L_x_2) ;  /* 0x0000000109a87547 */ /* 0x000fea000b800000 */
[----:B------:R-:W-:Y:S01]  /*07b0*/  UISETP.NE.AND UP0, UPT, UR5, 0x1, UPT ;  /* 0x000000010500788c */ /* 0x000fe2000bf05270 */
[----:B------:R-:W-:Y:S01]  /*07c0*/  MOV R7, UR4 ;  /* 0x0000000400077c02 */ /* 0x000fe20008000f00 */
[----:B------:R-:W-:Y:S02]  /*07d0*/  ULOP3.LUT UR5, UR20, 0x1, URZ, 0xc0, !UPT ;  /* 0x0000000114057892 */ /* 0x000fe4000f8ec0ff */
[----:B------:R-:W-:Y:S02]  /*07e0*/  MOV R15, UR20 ;  /* 0x00000014000f7c02 */ /* 0x000fe40008000f00 */
[----:B------:R-:W-:Y:S01]  /*07f0*/  UISETP.NE.U32.AND UP1, UPT, UR5, 0x1, UPT ;  /* 0x000000010500788c */ /* 0x000fe2000bf25070 */
[----:B------:R-:W-:-:S04]  /*0800*/  PLOP3.LUT P1, PT, PT, PT, UP0, 0x80, 0x8 ;  /* 0x000000000008781c */ /* 0x000fc80003f2f008 */
[----:B------:R-:W1:Y:S01]  /*0810*/  @UP0 LDCU.128 UR8, c[0x0][0x380] ;  /* 0x00007000ff0807ac */ /* 0x000e620008000c00 */
[----:B------:R-:W-:Y:S01]  /*0820*/  PLOP3.LUT P0, PT, PT, PT, UP1, 0x80, 0x8 ;  /* 0x000000000008781c */ /* 0x000fe20003f0f018 */
[----:B------:R-:W2:Y:S04]  /*0830*/  @UP0 LDCU.64 UR6, c[0x0][0x380] ;  /* 0x00007000ff0607ac */ /* 0x000ea80008000a00 */
[----:B------:R-:W3:Y:S03]  /*0840*/  @!UP1 LDCU.128 UR12, c[0x0][0x380] ;  /* 0x00007000ff0c97ac */ /* 0x000ee60008000c00 */
[C---:B------:R-:W-:Y:S02]  /*0850*/  @P1 IADD3 R3, PT, PT, R13.reuse, UR4, RZ ;  /* 0x000000040d031c10 */ /* 0x040fe4000fffe0ff */
[----:B------:R-:W-:Y:S01]  /*0860*/  @P1 IADD3 R6, P2, PT, R13, UR4, RZ ;  /* 0x000000040d061c10 */ /* 0x000fe2000ff5e0ff */
[----:B------:R-:W-:Y:S01]  /*0870*/  @UP0 UIADD3 UR4, UPT, UPT, UR4, 0x2, URZ ;  /* 0x0000000204040890 */ /* 0x000fe2000fffe0ff */
[----:B-1----:R-:W-:Y:S01]  /*0880*/  MOV R11, UR9 ;  /* 0x00000009000b7c02 */ /* 0x002fe20008000f00 */
[----:B------:R-:W-:Y:S01]  /*0890*/  IMAD.U32 R10, RZ, RZ, UR8 ;  /* 0x00000008ff0a7e24 */ /* 0x000fe2000f8e00ff */
[----:B------:R-:W-:-:S02]  /*08a0*/  MOV R4, UR10 ;  /* 0x0000000a00047c02 */ /* 0x000fc40008000f00 */
[----:B------:R-:W-:Y:S01]  /*08b0*/  MOV R5, UR11 ;  /* 0x0000000b00057c02 */ /* 0x000fe20008000f00 */
[----:B------:R-:W-:-:S04]  /*08c0*/  @P1 IMAD.WIDE.U32 R10, R3, 0x4, R10 ;  /* 0x00000004030a1825 */ /* 0x000fc800078e000a */
[----:B------:R-:W-:Y:S01]  /*08d0*/  @P1 IMAD R3, R7, UR20, R0 ;  /* 0x0000001407031c24 */ /* 0x000fe2000f8e0200 */
[----:B------:R-:W-:Y:S01]  /*08e0*/  @P1 IADD3.X R7, PT, PT, RZ, RZ, RZ, P2, !PT ;  /* 0x000000ffff071210 */ /* 0x000fe200017fe4ff */
[----:B------:R-:W-:Y:S01]  /*08f0*/  IMAD.U32 R19, RZ, RZ, UR4 ;  /* 0x00000004ff137e24 */ /* 0x000fe2000f8e00ff */
[C---:B--2---:R-:W-:Y:S01]  /*0900*/  @P1 LEA R2, P2, R6.reuse, UR6, 0x2 ;  /* 0x0000000606021c11 */ /* 0x044fe2000f8410ff */
[----:B------:R-:W-:Y:S01]  /*0910*/  @P1 IMAD.WIDE R4, R3, 0x4, R4 ;  /* 0x0000000403041825 */ /* 0x000fe200078e0204 */
[----:B------:R-:W-:Y:S01]  /*0920*/  @!P0 IADD3 R17, PT, PT, R13, UR4, RZ ;  /* 0x000000040d118c10 */ /* 0x000fe2000fffe0ff */
[----:B0-----:R-:W2:Y:S01]  /*0930*/  @P1 LDG.E R11, desc[UR18][R10.64] ;  /* 0x000000120a0b1981 */ /* 0x001ea2000c1e1900 */
[----:B------:R-:W-:Y:S01]  /*0940*/  @P1 LEA.HI.X R3, R6, UR7, R7, 0x2, P2 ;  /* 0x0000000706031c11 */ /* 0x000fe200090f1407 */
[----:B------:R-:W-:Y:S01]  /*0950*/  @!P0 IMAD R19, R19, UR20, R0 ;  /* 0x0000001413138c24 */ /* 0x000fe2000f8e0200 */
[----:B---3--:R-:W-:Y:S01]  /*0960*/  MOV R6, UR12 ;  /* 0x0000000c00067c02 */ /* 0x008fe20008000f00 */
[----:B------:R-:W-:Y:S01]  /*0970*/  @P1 IMAD.WIDE R14, R15, 0x4, R4 ;  /* 0x000000040f0e1825 */ /* 0x000fe200078e0204 */
[----:B------:R-:W-:Y:S01]  /*0980*/  MOV R7, UR13 ;  /* 0x0000000d00077c02 */ /* 0x000fe20008000f00 */
[----:B------:R-:W2:Y:S01]  /*0990*/  @P1 LDG.E R4, desc[UR18][R4.64] ;  /* 0x0000001204041981 */ /* 0x000ea2000c1e1900 */
[----:B------:R-:W-:-:S02]  /*09a0*/  MOV R8, UR14 ;  /* 0x0000000e00087c02 */ /* 0x000fc40008000f00 */
[----:B------:R-:W-:Y:S01]  /*09b0*/  MOV R9, UR15 ;  /* 0x0000000f00097c02 */ /* 0x000fe20008000f00 */
[----:B------:R-:W-:Y:S01]  /*09c0*/  @!P0 IMAD.WIDE.U32 R6, R17, 0x4, R6 ;  /* 0x0000000411068825 */ /* 0x000fe200078e0006 */
[----:B------:R-:W3:Y:S03]  /*09d0*/  @P1 LDG.E R14, desc[UR18][R14.64] ;  /* 0x000000120e0e1981 */ /* 0x000ee6000c1e1900 */
[----:B------:R-:W-:Y:S01]  /*09e0*/  @!P0 IMAD.WIDE R8, R19, 0x4, R8 ;  /* 0x0000000413088825 */ /* 0x000fe200078e0208 */
[----:B------:R-:W3:Y:S04]  /*09f0*/  @P1 LDG.E R2, desc[UR18][R2.64+0x4] ;  /* 0x0000041202021981 */ /* 0x000ee8000c1e1900 */
[----:B------:R-:W4:Y:S04]  /*0a00*/  @!P0 LDG.E R7, desc[UR18][R6.64] ;  /* 0x0000001206078981 */ /* 0x000f28000c1e1900 */
[----:B------:R-:W4:Y:S01]  /*0a10*/  @!P0 LDG.E R8, desc[UR18][R8.64] ;  /* 0x0000001208088981 */ /* 0x000f22000c1e1900 */
[----:B--2---:R-:W-:-:S04]  /*0a20*/  @P1 IMAD R11, R11, R4, R12 ;  /* 0x000000040b0b1224 */ /* 0x004fc800078e020c */
[----:B---3--:R-:W-:-:S04]  /*0a30*/  @P1 IMAD R12, R2, R14, R11 ;  /* 0x0000000e020c1224 */ /* 0x008fc800078e020b */
[----:B----4-:R-:W-:-:S07]  /*0a40*/  @!P0 IMAD R12, R7, R8, R12 ;  /* 0x00000008070c8224 */ /* 0x010fce00078e020c */
.L_x_2:
[----:B------:R-:W1:Y:S01]  /*0a50*/  LDC.64 R2, c[0x0][0x390] ;  /* 0x0000e400ff027b82 */ /* 0x000e620000000a00 */
[----:B------:R-:W-:-:S05]  /*0a60*/  IADD3 R13, PT, PT, R0, R13, RZ ;  /* 0x0000000d000d7210 */ /* 0x000fca0007ffe0ff */
[----:B-1----:R-:W-:-:S05]  /*0a70*/  IMAD.WIDE R2, R13, 0x4, R2 ;  /* 0x000000040d027825 */ /* 0x002fca00078e0202 */
[----:B0-----:R-:W-:Y:S01]  /*0a80*/  STG.E desc[UR18][R2.64], R12 ;  /* 0x0000000c02007986 */ /* 0x001fe2000c101912 */
[----:B------:R-:W-:Y:S05]  /*0a90*/  EXIT ;  /* 0x000000000000794d */ /* 0x000fea0003800000 */
.L_x_4:
[----:B------:R-:W-:-:S00]  /*0aa0*/  BRA `(.L_x_4) ;  /* 0xfffffffc00fc7947 */ /* 0x000fc0000383ffff */
[----:B------:R-:W-:-:S00]  /*0ab0*/  NOP ;  /* 0x0000000000007918 */ /* 0x000fc00000000000 */
        /* <DEDUP_REMOVED lines=12> */
.L_x_5:


//--------------------- .nv.shared.reserved.0     --------------------------
	.section	.nv.shared.reserved.0,"aw",@nobits
	.weak		__nv_reservedSMEM_offset_0_alias
	.size		__nv_reservedSMEM_offset_0_alias, 0, 64
	.other		__nv_reservedSMEM_offset_0_alias,@"STO_CUDA_RESERVED_SHARED STV_DEFAULT"
__nv_reservedSMEM_offset_0_alias:
	.zero		0
	.zero		64


//--------------------- .nv.constant0._Z13matrixProductPiS_S_i --------------------------
	.section	.nv.constant0._Z13matrixProductPiS_S_i,"a",@progbits
	.sectionflags	@""
	.align	4
.nv.constant0._Z13matrixProductPiS_S_i:
	.zero		924


//--------------------- SYMBOLS --------------------------

	.type		.nv.reservedSmem.offset0,@object
	.size		.nv.reservedSmem.offset0,0x4
